//
// Generated by NVIDIA NVVM Compiler
//
// Compiler Build ID: CL-36424714
// Cuda compilation tools, release 13.0, V13.0.88
// Based on NVVM 20.0.0
//

.version 9.0
.target sm_100
.address_size 64

	// .globl	_Z30furthest_point_sampling_kernelILj1024EEvPfS0_iiPl
// _ZZ30furthest_point_sampling_kernelILj1024EEvPfS0_iiPlE9max_dists has been demoted
// _ZZ30furthest_point_sampling_kernelILj1024EEvPfS0_iiPlE13max_dists_idx has been demoted

.visible .entry _Z30furthest_point_sampling_kernelILj1024EEvPfS0_iiPl(
	.param .u64 .ptr .align 1 _Z30furthest_point_sampling_kernelILj1024EEvPfS0_iiPl_param_0,
	.param .u64 .ptr .align 1 _Z30furthest_point_sampling_kernelILj1024EEvPfS0_iiPl_param_1,
	.param .u32 _Z30furthest_point_sampling_kernelILj1024EEvPfS0_iiPl_param_2,
	.param .u32 _Z30furthest_point_sampling_kernelILj1024EEvPfS0_iiPl_param_3,
	.param .u64 .ptr .align 1 _Z30furthest_point_sampling_kernelILj1024EEvPfS0_iiPl_param_4
)
{
	.reg .pred 	%p<32>;
	.reg .b32 	%r<79>;
	.reg .b32 	%f<126>;
	.reg .b64 	%rd<43>;
	// demoted variable
	.shared .align 4 .b8 _ZZ30furthest_point_sampling_kernelILj1024EEvPfS0_iiPlE9max_dists[4096];
	// demoted variable
	.shared .align 4 .b8 _ZZ30furthest_point_sampling_kernelILj1024EEvPfS0_iiPlE13max_dists_idx[4096];
	ld.param.u64 	%rd9, [_Z30furthest_point_sampling_kernelILj1024EEvPfS0_iiPl_param_0];
	ld.param.u64 	%rd10, [_Z30furthest_point_sampling_kernelILj1024EEvPfS0_iiPl_param_1];
	ld.param.u32 	%r28, [_Z30furthest_point_sampling_kernelILj1024EEvPfS0_iiPl_param_2];
	ld.param.u32 	%r29, [_Z30furthest_point_sampling_kernelILj1024EEvPfS0_iiPl_param_3];
	cvta.to.global.u64 	%rd1, %rd10;
	cvta.to.global.u64 	%rd11, %rd9;
	mov.u32 	%r30, %ctaid.x;
	mov.u32 	%r1, %tid.x;
	mul.lo.s32 	%r31, %r28, %r30;
	mul.lo.s32 	%r32, %r31, 3;
	mul.wide.s32 	%rd12, %r32, 4;
	add.s64 	%rd2, %rd11, %rd12;
	cvt.s64.s32 	%rd3, %r31;
	mul.lo.s32 	%r2, %r29, %r30;
	setp.lt.s32 	%p1, %r29, 1;
	@%p1 bra 	$L__BB0_38;
	shl.b32 	%r34, %r1, 2;
	mov.u32 	%r35, _ZZ30furthest_point_sampling_kernelILj1024EEvPfS0_iiPlE9max_dists;
	add.s32 	%r3, %r35, %r34;
	mov.u32 	%r36, _ZZ30furthest_point_sampling_kernelILj1024EEvPfS0_iiPlE13max_dists_idx;
	add.s32 	%r4, %r36, %r34;
	not.b32 	%r37, %r1;
	add.s32 	%r5, %r28, %r37;
	shr.u32 	%r38, %r5, 10;
	add.s32 	%r39, %r38, 1;
	and.b32  	%r6, %r39, 3;
	cvt.s64.s32 	%rd4, %r2;
	mov.b64 	%rd42, 0;
	mov.b32 	%r70, 0;
$L__BB0_2:
	setp.ne.s32 	%p2, %r1, 0;
	@%p2 bra 	$L__BB0_4;
	ld.param.u64 	%rd41, [_Z30furthest_point_sampling_kernelILj1024EEvPfS0_iiPl_param_4];
	cvt.u64.u32 	%rd14, %r70;
	add.s64 	%rd15, %rd14, %rd4;
	cvta.to.global.u64 	%rd16, %rd41;
	shl.b64 	%rd17, %rd15, 3;
	add.s64 	%rd18, %rd16, %rd17;
	st.global.u64 	[%rd18], %rd42;
$L__BB0_4:
	setp.ge.s32 	%p3, %r1, %r28;
	mad.lo.s64 	%rd19, %rd42, 12, %rd2;
	ld.global.nc.f32 	%f1, [%rd19];
	ld.global.nc.f32 	%f2, [%rd19+4];
	ld.global.nc.f32 	%f3, [%rd19+8];
	mov.b32 	%r78, 0;
	mov.f32 	%f125, 0fBF800000;
	@%p3 bra 	$L__BB0_12;
	setp.lt.u32 	%p4, %r5, 3072;
	mov.f32 	%f125, 0fBF800000;
	mov.b32 	%r78, 0;
	mov.u32 	%r76, %r1;
	@%p4 bra 	$L__BB0_8;
	and.b32  	%r46, %r39, 8388604;
	neg.s32 	%r71, %r46;
	mad.lo.s32 	%r72, %r1, 3, 6144;
	mov.f32 	%f125, 0fBF800000;
	mov.b32 	%r78, 0;
	mov.u32 	%r76, %r1;
$L__BB0_7:
	add.s32 	%r47, %r72, -6144;
	mul.wide.u32 	%rd20, %r47, 4;
	add.s64 	%rd21, %rd2, %rd20;
	ld.global.nc.f32 	%f20, [%rd21];
	ld.global.nc.f32 	%f21, [%rd21+4];
	ld.global.nc.f32 	%f22, [%rd21+8];
	sub.f32 	%f23, %f20, %f1;
	sub.f32 	%f24, %f21, %f2;
	mul.f32 	%f25, %f24, %f24;
	fma.rn.f32 	%f26, %f23, %f23, %f25;
	sub.f32 	%f27, %f22, %f3;
	fma.rn.f32 	%f28, %f27, %f27, %f26;
	cvt.u64.u32 	%rd22, %r76;
	add.s64 	%rd23, %rd22, %rd3;
	shl.b64 	%rd24, %rd23, 2;
	add.s64 	%rd25, %rd1, %rd24;
	ld.global.f32 	%f29, [%rd25];
	min.f32 	%f30, %f29, %f28;
	setp.gt.f32 	%p5, %f30, %f125;
	selp.f32 	%f31, %f30, %f125, %p5;
	selp.b32 	%r48, %r76, %r78, %p5;
	st.global.f32 	[%rd25], %f30;
	add.s32 	%r49, %r72, -3072;
	mul.wide.u32 	%rd26, %r49, 4;
	add.s64 	%rd27, %rd2, %rd26;
	ld.global.nc.f32 	%f32, [%rd27];
	ld.global.nc.f32 	%f33, [%rd27+4];
	ld.global.nc.f32 	%f34, [%rd27+8];
	sub.f32 	%f35, %f32, %f1;
	sub.f32 	%f36, %f33, %f2;
	mul.f32 	%f37, %f36, %f36;
	fma.rn.f32 	%f38, %f35, %f35, %f37;
	sub.f32 	%f39, %f34, %f3;
	fma.rn.f32 	%f40, %f39, %f39, %f38;
	ld.global.f32 	%f41, [%rd25+4096];
	min.f32 	%f42, %f41, %f40;
	setp.gt.f32 	%p6, %f42, %f31;
	selp.f32 	%f43, %f42, %f31, %p6;
	add.s32 	%r50, %r76, 1024;
	selp.b32 	%r51, %r50, %r48, %p6;
	st.global.f32 	[%rd25+4096], %f42;
	add.s32 	%r52, %r72, 3072;
	mul.wide.u32 	%rd28, %r72, 4;
	add.s64 	%rd29, %rd2, %rd28;
	ld.global.nc.f32 	%f44, [%rd29];
	ld.global.nc.f32 	%f45, [%rd29+4];
	ld.global.nc.f32 	%f46, [%rd29+8];
	sub.f32 	%f47, %f44, %f1;
	sub.f32 	%f48, %f45, %f2;
	mul.f32 	%f49, %f48, %f48;
	fma.rn.f32 	%f50, %f47, %f47, %f49;
	sub.f32 	%f51, %f46, %f3;
	fma.rn.f32 	%f52, %f51, %f51, %f50;
	ld.global.f32 	%f53, [%rd25+8192];
	min.f32 	%f54, %f53, %f52;
	setp.gt.f32 	%p7, %f54, %f43;
	selp.f32 	%f55, %f54, %f43, %p7;
	add.s32 	%r53, %r76, 2048;
	selp.b32 	%r54, %r53, %r51, %p7;
	st.global.f32 	[%rd25+8192], %f54;
	mul.wide.u32 	%rd30, %r52, 4;
	add.s64 	%rd31, %rd2, %rd30;
	ld.global.nc.f32 	%f56, [%rd31];
	ld.global.nc.f32 	%f57, [%rd31+4];
	ld.global.nc.f32 	%f58, [%rd31+8];
	sub.f32 	%f59, %f56, %f1;
	sub.f32 	%f60, %f57, %f2;
	mul.f32 	%f61, %f60, %f60;
	fma.rn.f32 	%f62, %f59, %f59, %f61;
	sub.f32 	%f63, %f58, %f3;
	fma.rn.f32 	%f64, %f63, %f63, %f62;
	ld.global.f32 	%f65, [%rd25+12288];
	min.f32 	%f66, %f65, %f64;
	setp.gt.f32 	%p8, %f66, %f55;
	selp.f32 	%f125, %f66, %f55, %p8;
	add.s32 	%r55, %r76, 3072;
	selp.b32 	%r78, %r55, %r54, %p8;
	st.global.f32 	[%rd25+12288], %f66;
	add.s32 	%r76, %r76, 4096;
	add.s32 	%r72, %r72, 12288;
	add.s32 	%r71, %r71, 4;
	setp.ne.s32 	%p9, %r71, 0;
	@%p9 bra 	$L__BB0_7;
$L__BB0_8:
	setp.eq.s32 	%p10, %r6, 0;
	@%p10 bra 	$L__BB0_12;
	setp.eq.s32 	%p11, %r6, 1;
	mul.lo.s32 	%r22, %r76, 3;
	mul.wide.u32 	%rd32, %r22, 4;
	add.s64 	%rd33, %rd2, %rd32;
	ld.global.nc.f32 	%f67, [%rd33];
	ld.global.nc.f32 	%f68, [%rd33+4];
	ld.global.nc.f32 	%f69, [%rd33+8];
	sub.f32 	%f70, %f67, %f1;
	sub.f32 	%f71, %f68, %f2;
	mul.f32 	%f72, %f71, %f71;
	fma.rn.f32 	%f73, %f70, %f70, %f72;
	sub.f32 	%f74, %f69, %f3;
	fma.rn.f32 	%f75, %f74, %f74, %f73;
	cvt.s64.s32 	%rd34, %r76;
	add.s64 	%rd35, %rd34, %rd3;
	shl.b64 	%rd36, %rd35, 2;
	add.s64 	%rd6, %rd1, %rd36;
	ld.global.f32 	%f76, [%rd6];
	min.f32 	%f77, %f76, %f75;
	setp.gt.f32 	%p12, %f77, %f125;
	selp.f32 	%f125, %f77, %f125, %p12;
	selp.b32 	%r78, %r76, %r78, %p12;
	st.global.f32 	[%rd6], %f77;
	@%p11 bra 	$L__BB0_12;
	setp.eq.s32 	%p13, %r6, 2;
	add.s32 	%r56, %r76, 1024;
	add.s32 	%r57, %r22, 3072;
	mul.wide.u32 	%rd37, %r57, 4;
	add.s64 	%rd38, %rd2, %rd37;
	ld.global.nc.f32 	%f78, [%rd38];
	ld.global.nc.f32 	%f79, [%rd38+4];
	ld.global.nc.f32 	%f80, [%rd38+8];
	sub.f32 	%f81, %f78, %f1;
	sub.f32 	%f82, %f79, %f2;
	mul.f32 	%f83, %f82, %f82;
	fma.rn.f32 	%f84, %f81, %f81, %f83;
	sub.f32 	%f85, %f80, %f3;
	fma.rn.f32 	%f86, %f85, %f85, %f84;
	ld.global.f32 	%f87, [%rd6+4096];
	min.f32 	%f88, %f87, %f86;
	setp.gt.f32 	%p14, %f88, %f125;
	selp.f32 	%f125, %f88, %f125, %p14;
	selp.b32 	%r78, %r56, %r78, %p14;
	st.global.f32 	[%rd6+4096], %f88;
	@%p13 bra 	$L__BB0_12;
	add.s32 	%r58, %r76, 2048;
	add.s32 	%r59, %r22, 6144;
	mul.wide.u32 	%rd39, %r59, 4;
	add.s64 	%rd40, %rd2, %rd39;
	ld.global.nc.f32 	%f89, [%rd40];
	ld.global.nc.f32 	%f90, [%rd40+4];
	ld.global.nc.f32 	%f91, [%rd40+8];
	sub.f32 	%f92, %f89, %f1;
	sub.f32 	%f93, %f90, %f2;
	mul.f32 	%f94, %f93, %f93;
	fma.rn.f32 	%f95, %f92, %f92, %f94;
	sub.f32 	%f96, %f91, %f3;
	fma.rn.f32 	%f97, %f96, %f96, %f95;
	ld.global.f32 	%f98, [%rd6+8192];
	min.f32 	%f99, %f98, %f97;
	setp.gt.f32 	%p15, %f99, %f125;
	selp.f32 	%f125, %f99, %f125, %p15;
	selp.b32 	%r78, %r58, %r78, %p15;
	st.global.f32 	[%rd6+8192], %f99;
$L__BB0_12:
	setp.gt.u32 	%p16, %r1, 511;
	st.shared.f32 	[%r3], %f125;
	st.shared.u32 	[%r4], %r78;
	bar.sync 	0;
	@%p16 bra 	$L__BB0_15;
	ld.shared.f32 	%f100, [%r3];
	ld.shared.f32 	%f12, [%r3+2048];
	setp.gtu.f32 	%p17, %f100, %f12;
	@%p17 bra 	$L__BB0_15;
	st.shared.f32 	[%r3], %f12;
	ld.shared.u32 	%r60, [%r4+2048];
	st.shared.u32 	[%r4], %r60;
$L__BB0_15:
	setp.gt.u32 	%p18, %r1, 255;
	bar.sync 	0;
	@%p18 bra 	$L__BB0_18;
	ld.shared.f32 	%f101, [%r3];
	ld.shared.f32 	%f13, [%r3+1024];
	setp.gtu.f32 	%p19, %f101, %f13;
	@%p19 bra 	$L__BB0_18;
	st.shared.f32 	[%r3], %f13;
	ld.shared.u32 	%r61, [%r4+1024];
	st.shared.u32 	[%r4], %r61;
$L__BB0_18:
	setp.gt.u32 	%p20, %r1, 127;
	bar.sync 	0;
	@%p20 bra 	$L__BB0_21;
	ld.shared.f32 	%f102, [%r3];
	ld.shared.f32 	%f14, [%r3+512];
	setp.gtu.f32 	%p21, %f102, %f14;
	@%p21 bra 	$L__BB0_21;
	st.shared.f32 	[%r3], %f14;
	ld.shared.u32 	%r62, [%r4+512];
	st.shared.u32 	[%r4], %r62;
$L__BB0_21:
	setp.gt.u32 	%p22, %r1, 63;
	bar.sync 	0;
	@%p22 bra 	$L__BB0_24;
	ld.shared.f32 	%f103, [%r3];
	ld.shared.f32 	%f15, [%r3+256];
	setp.gtu.f32 	%p23, %f103, %f15;
	@%p23 bra 	$L__BB0_24;
	st.shared.f32 	[%r3], %f15;
	ld.shared.u32 	%r63, [%r4+256];
	st.shared.u32 	[%r4], %r63;
$L__BB0_24:
	setp.gt.u32 	%p24, %r1, 31;
	bar.sync 	0;
	@%p24 bra 	$L__BB0_37;
	ld.volatile.shared.f32 	%f104, [%r3];
	ld.volatile.shared.f32 	%f105, [%r3+128];
	setp.gtu.f32 	%p25, %f104, %f105;
	@%p25 bra 	$L__BB0_27;
	ld.volatile.shared.f32 	%f106, [%r3+128];
	st.volatile.shared.f32 	[%r3], %f106;
	ld.volatile.shared.u32 	%r64, [%r4+128];
	st.volatile.shared.u32 	[%r4], %r64;
$L__BB0_27:
	ld.volatile.shared.f32 	%f107, [%r3];
	ld.volatile.shared.f32 	%f108, [%r3+64];
	setp.gtu.f32 	%p26, %f107, %f108;
	@%p26 bra 	$L__BB0_29;
	ld.volatile.shared.f32 	%f109, [%r3+64];
	st.volatile.shared.f32 	[%r3], %f109;
	ld.volatile.shared.u32 	%r65, [%r4+64];
	st.volatile.shared.u32 	[%r4], %r65;
$L__BB0_29:
	ld.volatile.shared.f32 	%f110, [%r3];
	ld.volatile.shared.f32 	%f111, [%r3+32];
	setp.gtu.f32 	%p27, %f110, %f111;
	@%p27 bra 	$L__BB0_31;
	ld.volatile.shared.f32 	%f112, [%r3+32];
	st.volatile.shared.f32 	[%r3], %f112;
	ld.volatile.shared.u32 	%r66, [%r4+32];
	st.volatile.shared.u32 	[%r4], %r66;
$L__BB0_31:
	ld.volatile.shared.f32 	%f113, [%r3];
	ld.volatile.shared.f32 	%f114, [%r3+16];
	setp.gtu.f32 	%p28, %f113, %f114;
	@%p28 bra 	$L__BB0_33;
	ld.volatile.shared.f32 	%f115, [%r3+16];
	st.volatile.shared.f32 	[%r3], %f115;
	ld.volatile.shared.u32 	%r67, [%r4+16];
	st.volatile.shared.u32 	[%r4], %r67;
$L__BB0_33:
	ld.volatile.shared.f32 	%f116, [%r3];
	ld.volatile.shared.f32 	%f117, [%r3+8];
	setp.gtu.f32 	%p29, %f116, %f117;
	@%p29 bra 	$L__BB0_35;
	ld.volatile.shared.f32 	%f118, [%r3+8];
	st.volatile.shared.f32 	[%r3], %f118;
	ld.volatile.shared.u32 	%r68, [%r4+8];
	st.volatile.shared.u32 	[%r4], %r68;
$L__BB0_35:
	ld.volatile.shared.f32 	%f119, [%r3];
	ld.volatile.shared.f32 	%f120, [%r3+4];
	setp.gtu.f32 	%p30, %f119, %f120;
	@%p30 bra 	$L__BB0_37;
	ld.volatile.shared.f32 	%f121, [%r3+4];
	st.volatile.shared.f32 	[%r3], %f121;
	ld.volatile.shared.u32 	%r69, [%r4+4];
	st.volatile.shared.u32 	[%r4], %r69;
$L__BB0_37:
	bar.sync 	0;
	ld.shared.s32 	%rd42, [_ZZ30furthest_point_sampling_kernelILj1024EEvPfS0_iiPlE13max_dists_idx];
	add.s32 	%r70, %r70, 1;
	setp.ne.s32 	%p31, %r70, %r29;
	@%p31 bra 	$L__BB0_2;
$L__BB0_38:
	ret;

}


// ===== COMPILED SASS (sm_100) =====

	.target	sm_100

	.elftype	@"ET_EXEC"


//--------------------- .note.nv.tkinfo           --------------------------
	.section	.note.nv.tkinfo,"",@"SHT_NOTE"
	.sectionflags	@"SHF_NOTE_NV_TKINFO"
	.tkinfo
        /*0018*/ 	.word	0x00000002
        /*0030*/ 	.string	""
        /*0030*/ 	.string	"ptxas"
        /*0030*/ 	.string	"Cuda compilation tools, release 13.0, V13.0.88"
        /*0030*/ 	.string	"Build cuda_13.0.r13.0/compiler.36424714_0"
        /*0030*/ 	.string	"-arch sm_100 -m 64 "



//--------------------- .note.nv.cuinfo           --------------------------
	.section	.note.nv.cuinfo,"",@"SHT_NOTE"
	.sectionflags	@"SHF_NOTE_NV_CUINFO"
        /*0018*/ 	.short	0x0002
        /*001a*/ 	.short	0x0064
        /*001c*/ 	.short	0x0082
	.zero		2


//--------------------- .nv.info                  --------------------------
	.section	.nv.info,"",@"SHT_CUDA_INFO"
	.align	4


	//----- nvinfo : EIATTR_REGCOUNT
	.align		4
        /*0000*/ 	.byte	0x04, 0x2f
        /*0002*/ 	.short	(.L_1 - .L_0)
	.align		4
.L_0:
        /*0004*/ 	.word	index@(_Z30furthest_point_sampling_kernelILj1024EEvPfS0_iiPl)
        /*0008*/ 	.word	0x00000020


	//----- nvinfo : EIATTR_FRAME_SIZE
	.align		4
.L_1:
        /*000c*/ 	.byte	0x04, 0x11
        /*000e*/ 	.short	(.L_3 - .L_2)
	.align		4
.L_2:
        /*0010*/ 	.word	index@(_Z30furthest_point_sampling_kernelILj1024EEvPfS0_iiPl)
        /*0014*/ 	.word	0x00000000


	//----- nvinfo : EIATTR_MIN_STACK_SIZE
	.align		4
.L_3:
        /*0018*/ 	.byte	0x04, 0x12
        /*001a*/ 	.short	(.L_5 - .L_4)
	.align		4
.L_4:
        /*001c*/ 	.word	index@(_Z30furthest_point_sampling_kernelILj1024EEvPfS0_iiPl)
        /*0020*/ 	.word	0x00000000
.L_5:


//--------------------- .nv.compat                --------------------------
	.section	.nv.compat,"",@"SHT_CUDA_COMPAT_INFO"
	.align	4
        /*0000*/ 	.byte	0x02, 0x09, 0x00, 0x00, 0x02, 0x02, 0x01, 0x00, 0x02, 0x05, 0x05, 0x00, 0x03, 0x07, 0x01, 0x01
        /*0010*/ 	.byte	0x02, 0x03, 0x00, 0x00, 0x02, 0x06, 0x01, 0x00, 0x04, 0x0b, 0x08, 0x00, 0x09, 0x00, 0x00, 0x00
        /*0020*/ 	.byte	0x00, 0x00, 0x00, 0x00


//--------------------- .nv.info._Z30furthest_point_sampling_kernelILj1024EEvPfS0_iiPl --------------------------
	.section	.nv.info._Z30furthest_point_sampling_kernelILj1024EEvPfS0_iiPl,"",@"SHT_CUDA_INFO"
	.sectionflags	@""
	.align	4


	//----- nvinfo : EIATTR_CUDA_API_VERSION
	.align		4
        /*0000*/ 	.byte	0x04, 0x37
        /*0002*/ 	.short	(.L_7 - .L_6)
.L_6:
        /*0004*/ 	.word	0x00000082


	//----- nvinfo : EIATTR_KPARAM_INFO
	.align		4
.L_7:
        /*0008*/ 	.byte	0x04, 0x17
        /*000a*/ 	.short	(.L_9 - .L_8)
.L_8:
        /*000c*/ 	.word	0x00000000
        /*0010*/ 	.short	0x0004
        /*0012*/ 	.short	0x0018
        /*0014*/ 	.byte	0x00, 0xf5, 0x21, 0x00


	//----- nvinfo : EIATTR_KPARAM_INFO
	.align		4
.L_9:
        /*0018*/ 	.byte	0x04, 0x17
        /*001a*/ 	.short	(.L_11 - .L_10)
.L_10:
        /*001c*/ 	.word	0x00000000
        /*0020*/ 	.short	0x0003
        /*0022*/ 	.short	0x0014
        /*0024*/ 	.byte	0x00, 0xf0, 0x11, 0x00


	//----- nvinfo : EIATTR_KPARAM_INFO
	.align		4
.L_11:
        /*0028*/ 	.byte	0x04, 0x17
        /*002a*/ 	.short	(.L_13 - .L_12)
.L_12:
        /*002c*/ 	.word	0x00000000
        /*0030*/ 	.short	0x0002
        /*0032*/ 	.short	0x0010
        /*0034*/ 	.byte	0x00, 0xf0, 0x11, 0x00


	//----- nvinfo : EIATTR_KPARAM_INFO
	.align		4
.L_13:
        /*0038*/ 	.byte	0x04, 0x17
        /*003a*/ 	.short	(.L_15 - .L_14)
.L_14:
        /*003c*/ 	.word	0x00000000
        /*0040*/ 	.short	0x0001
        /*0042*/ 	.short	0x0008
        /*0044*/ 	.byte	0x00, 0xf5, 0x21, 0x00


	//----- nvinfo : EIATTR_KPARAM_INFO
	.align		4
.L_15:
        /*0048*/ 	.byte	0x04, 0x17
        /*004a*/ 	.short	(.L_17 - .L_16)
.L_16:
        /*004c*/ 	.word	0x00000000
        /*0050*/ 	.short	0x0000
        /*0052*/ 	.short	0x0000
        /*0054*/ 	.byte	0x00, 0xf5, 0x21, 0x00


	//----- nvinfo : EIATTR_SPARSE_MMA_MASK
	.align		4
.L_17:
        /*0058*/ 	.byte	0x03, 0x50
        /*005a*/ 	.short	0x0000


	//----- nvinfo : EIATTR_MAXREG_COUNT
	.align		4
        /*005c*/ 	.byte	0x03, 0x1b
        /*005e*/ 	.short	0x00ff


	//----- nvinfo : EIATTR_NUM_BARRIERS
	.align		4
        /*0060*/ 	.byte	0x02, 0x4c
        /*0062*/ 	.byte	0x01
	.zero		1


	//----- nvinfo : EIATTR_MERCURY_ISA_VERSION
	.align		4
        /*0064*/ 	.byte	0x03, 0x5f
        /*0066*/ 	.short	0x0101


	//----- nvinfo : EIATTR_VRC_CTA_INIT_COUNT
	.align		4
        /*0068*/ 	.byte	0x02, 0x4a
	.zero		1
	.zero		1


	//----- nvinfo : EIATTR_EXIT_INSTR_OFFSETS
	.align		4
        /*006c*/ 	.byte	0x04, 0x1c
        /*006e*/ 	.short	(.L_19 - .L_18)


	//   ....[0]....
.L_18:
        /*0070*/ 	.word	0x00000040


	//   ....[1]....
        /*0074*/ 	.word	0x00001310


	//----- nvinfo : EIATTR_CRS_STACK_SIZE
	.align		4
.L_19:
        /*0078*/ 	.byte	0x04, 0x1e
        /*007a*/ 	.short	(.L_21 - .L_20)
.L_20:
        /*007c*/ 	.word	0x00000000


	//----- nvinfo : EIATTR_CBANK_PARAM_SIZE
	.align		4
.L_21:
        /*0080*/ 	.byte	0x03, 0x19
        /*0082*/ 	.short	0x0020


	//----- nvinfo : EIATTR_PARAM_CBANK
	.align		4
        /*0084*/ 	.byte	0x04, 0x0a
        /*0086*/ 	.short	(.L_23 - .L_22)
	.align		4
.L_22:
        /*0088*/ 	.word	index@(.nv.constant0._Z30furthest_point_sampling_kernelILj1024EEvPfS0_iiPl)
        /*008c*/ 	.short	0x0380
        /*008e*/ 	.short	0x0020


	//----- nvinfo : EIATTR_SW_WAR
	.align		4
.L_23:
        /*0090*/ 	.byte	0x04, 0x36
        /*0092*/ 	.short	(.L_25 - .L_24)
.L_24:
        /*0094*/ 	.word	0x00000008
.L_25:


//--------------------- .nv.callgraph             --------------------------
	.section	.nv.callgraph,"",@"SHT_CUDA_CALLGRAPH"
	.align	4
	.sectionentsize	8
	.align		4
        /*0000*/ 	.word	0x00000000
	.align		4
        /*0004*/ 	.word	0xffffffff
	.align		4
        /*0008*/ 	.word	0x00000000
	.align		4
        /*000c*/ 	.word	0xfffffffe
	.align		4
        /*0010*/ 	.word	0x00000000
	.align		4
        /*0014*/ 	.word	0xfffffffd
	.align		4
        /*0018*/ 	.word	0x00000000
	.align		4
        /*001c*/ 	.word	0xfffffffc


//--------------------- .text._Z30furthest_point_sampling_kernelILj1024EEvPfS0_iiPl --------------------------
	.section	.text._Z30furthest_point_sampling_kernelILj1024EEvPfS0_iiPl,"ax",@progbits
	.align	128
        .global         _Z30furthest_point_sampling_kernelILj1024EEvPfS0_iiPl
        .type           _Z30furthest_point_sampling_kernelILj1024EEvPfS0_iiPl,@function
        .size           _Z30furthest_point_sampling_kernelILj1024EEvPfS0_iiPl,(.L_x_17 - _Z30furthest_point_sampling_kernelILj1024EEvPfS0_iiPl)
        .other          _Z30furthest_point_sampling_kernelILj1024EEvPfS0_iiPl,@"STO_CUDA_ENTRY STV_DEFAULT"
_Z30furthest_point_sampling_kernelILj1024EEvPfS0_iiPl:
.text._Z30furthest_point_sampling_kernelILj1024EEvPfS0_iiPl:
[----:B------:R-:W-:Y:S08]  /*0000*/  LDC R1, c[0x0][0x37c] ;  /* 0x0000df00ff017b82 */ /* 0x000ff00000000800 */
[----:B------:R-:W0:Y:S08]  /*0010*/  LDC.64 R6, c[0x0][0x390] ;  /* 0x0000e400ff067b82 */ /* 0x000e300000000a00 */
[----:B------:R-:W1:Y:S01]  /*0020*/  S2UR UR7, SR_CTAID.X ;  /* 0x00000000000779c3 */ /* 0x000e620000002500 */
[----:B0-----:R-:W-:-:S13]  /*0030*/  ISETP.GE.AND P0, PT, R7, 0x1, PT ;  /* 0x000000010700780c */ /* 0x001fda0003f06270 */
[----:B-1----:R-:W-:Y:S05]  /*0040*/  @!P0 EXIT ;  /* 0x000000000000894d */ /* 0x002fea0003800000 */
[----:B------:R-:W0:Y:S01]  /*0050*/  S2R R0, SR_TID.X ;  /* 0x0000000000007919 */ /* 0x000e220000002100 */
[----:B------:R-:W1:Y:S01]  /*0060*/  S2UR UR6, SR_CgaCtaId ;  /* 0x00000000000679c3 */ /* 0x000e620000008800 */
[----:B------:R-:W-:Y:S01]  /*0070*/  UMOV UR4, 0x400 ;  /* 0x0000040000047882 */ /* 0x000fe20000000000 */
[----:B------:R-:W-:Y:S01]  /*0080*/  IMAD R2, R6, UR7, RZ ;  /* 0x0000000706027c24 */ /* 0x000fe2000f8e02ff */
[----:B------:R-:W-:Y:S01]  /*0090*/  UIADD3 UR5, UPT, UPT, UR4, 0x1000, URZ ;  /* 0x0000100004057890 */ /* 0x000fe2000fffe0ff */
[----:B------:R-:W-:Y:S01]  /*00a0*/  CS2R R14, SRZ ;  /* 0x00000000000e7805 */ /* 0x000fe2000001ff00 */
[----:B------:R-:W-:Y:S01]  /*00b0*/  IMAD R4, R7, UR7, RZ ;  /* 0x0000000707047c24 */ /* 0x000fe2000f8e02ff */
[----:B------:R-:W2:Y:S01]  /*00c0*/  LDCU.64 UR8, c[0x0][0x358] ;  /* 0x00006b00ff0877ac */ /* 0x000ea20008000a00 */
[----:B------:R-:W-:Y:S01]  /*00d0*/  IMAD R5, R2, 0x3, RZ ;  /* 0x0000000302057824 */ /* 0x000fe200078e02ff */
[----:B------:R-:W3:Y:S01]  /*00e0*/  LDC.64 R12, c[0x0][0x380] ;  /* 0x0000e000ff0c7b82 */ /* 0x000ee20000000a00 */
[----:B-1----:R-:W-:-:S02]  /*00f0*/  ULEA UR5, UR6, UR5, 0x18 ;  /* 0x0000000506057291 */ /* 0x002fc4000f8ec0ff */
[----:B------:R-:W-:Y:S01]  /*0100*/  ULEA UR4, UR6, UR4, 0x18 ;  /* 0x0000000406047291 */ /* 0x000fe2000f8ec0ff */
[----:B0-----:R-:W-:Y:S01]  /*0110*/  LOP3.LUT R3, RZ, R0, RZ, 0x33, !PT ;  /* 0x00000000ff037212 */ /* 0x001fe200078e33ff */
[----:B---3--:R-:W-:Y:S01]  /*0120*/  IMAD.WIDE R12, R5, 0x4, R12 ;  /* 0x00000004050c7825 */ /* 0x008fe200078e020c */
[----:B------:R-:W-:Y:S02]  /*0130*/  SHF.R.S32.HI R5, RZ, 0x1f, R2 ;  /* 0x0000001fff057819 */ /* 0x000fe40000011402 */
[C---:B------:R-:W-:Y:S01]  /*0140*/  LEA R8, R0.reuse, UR5, 0x2 ;  /* 0x0000000500087c11 */ /* 0x040fe2000f8e10ff */
[----:B------:R-:W-:Y:S01]  /*0150*/  IMAD.IADD R3, R3, 0x1, R6 ;  /* 0x0000000103037824 */ /* 0x000fe200078e0206 */
[----:B------:R-:W-:Y:S01]  /*0160*/  LEA R7, R0, UR4, 0x2 ;  /* 0x0000000400077c11 */ /* 0x000fe2000f8e10ff */
[----:B------:R-:W-:-:S03]  /*0170*/  UMOV UR4, URZ ;  /* 0x000000ff00047c82 */ /* 0x000fc60008000000 */
[----:B------:R-:W-:-:S04]  /*0180*/  LEA.HI R6, R3, 0x1, RZ, 0x16 ;  /* 0x0000000103067811 */ /* 0x000fc800078fb0ff */
[----:B--2---:R-:W-:-:S07]  /*0190*/  LOP3.LUT R9, R6, 0x3, RZ, 0xc0, !PT ;  /* 0x0000000306097812 */ /* 0x004fce00078ec0ff */
.L_x_15:
[----:B------:R-:W-:Y:S01]  /*01a0*/  ISETP.NE.AND P0, PT, R0, RZ, PT ;  /* 0x000000ff0000720c */ /* 0x000fe20003f05270 */
[----:B------:R-:W0:Y:S01]  /*01b0*/  LDCU UR5, c[0x0][0x390] ;  /* 0x00007200ff0577ac */ /* 0x000e220008000800 */
[----:B------:R-:W-:Y:S01]  /*01c0*/  IMAD R19, R15, 0xc, RZ ;  /* 0x0000000c0f137824 */ /* 0x000fe200078e02ff */
[----:B------:R-:W-:Y:S01]  /*01d0*/  BSSY.RECONVERGENT B0, `(.L_x_0) ;  /* 0x00000ac000007945 */ /* 0x000fe20003800200 */
[----:B------:R-:W-:Y:S01]  /*01e0*/  HFMA2 R24, -RZ, RZ, -1.875, 0 ;  /* 0xbf800000ff187431 */ /* 0x000fe200000001ff */
[----:B------:R-:W1:Y:S01]  /*01f0*/  LDCU.64 UR6, c[0x0][0x388] ;  /* 0x00007100ff0677ac */ /* 0x000e620008000a00 */
[----:B------:R-:W-:-:S07]  /*0200*/  IMAD.MOV.U32 R22, RZ, RZ, RZ ;  /* 0x000000ffff167224 */ /* 0x000fce00078e00ff */
[----:B-----5:R-:W2:Y:S01]  /*0210*/  @!P0 LDC.64 R10, c[0x0][0x398] ;  /* 0x0000e600ff0a8b82 */ /* 0x020ea20000000a00 */
[----:B------:R-:W-:-:S04]  /*0220*/  @!P0 IADD3 R16, P1, PT, R4, UR4, RZ ;  /* 0x0000000404108c10 */ /* 0x000fc8000ff3e0ff */
[----:B------:R-:W-:Y:S02]  /*0230*/  @!P0 LEA.HI.X.SX32 R17, R4, RZ, 0x1, P1 ;  /* 0x000000ff04118211 */ /* 0x000fe400008f0eff */
[----:B--2---:R-:W-:-:S04]  /*0240*/  @!P0 LEA R10, P1, R16, R10, 0x3 ;  /* 0x0000000a100a8211 */ /* 0x004fc800078218ff */
[----:B------:R-:W-:Y:S01]  /*0250*/  @!P0 LEA.HI.X R11, R16, R11, R17, 0x3, P1 ;  /* 0x0000000b100b8211 */ /* 0x000fe200008f1c11 */
[----:B------:R-:W-:Y:S01]  /*0260*/  @!P0 IMAD.MOV.U32 R16, RZ, RZ, R14 ;  /* 0x000000ffff108224 */ /* 0x000fe200078e000e */
[----:B------:R-:W-:Y:S01]  /*0270*/  @!P0 MOV R17, R15 ;  /* 0x0000000f00118202 */ /* 0x000fe20000000f00 */
[----:B------:R-:W-:-:S04]  /*0280*/  IMAD.WIDE.U32 R14, R14, 0xc, R12 ;  /* 0x0000000c0e0e7825 */ /* 0x000fc800078e000c */
[----:B------:R2:W-:Y:S01]  /*0290*/  @!P0 STG.E.64 desc[UR8][R10.64], R16 ;  /* 0x000000100a008986 */ /* 0x0005e2000c101b08 */
[----:B0-----:R-:W-:Y:S01]  /*02a0*/  ISETP.GE.AND P0, PT, R0, UR5, PT ;  /* 0x0000000500007c0c */ /* 0x001fe2000bf06270 */
[----:B------:R-:W-:-:S12]  /*02b0*/  IMAD.IADD R15, R15, 0x1, R19 ;  /* 0x000000010f0f7824 */ /* 0x000fd800078e0213 */
[----:B-12---:R-:W-:Y:S05]  /*02c0*/  @P0 BRA `(.L_x_1) ;  /* 0x0000000800700947 */ /* 0x006fea0003800000 */
[----:B------:R0:W5:Y:S04]  /*02d0*/  LDG.E.CONSTANT R10, desc[UR8][R14.64] ;  /* 0x000000080e0a7981 */ /* 0x000168000c1e9900 */
[----:B------:R0:W5:Y:S04]  /*02e0*/  LDG.E.CONSTANT R11, desc[UR8][R14.64+0x4] ;  /* 0x000004080e0b7981 */ /* 0x000168000c1e9900 */
[----:B------:R0:W5:Y:S01]  /*02f0*/  LDG.E.CONSTANT R20, desc[UR8][R14.64+0x8] ;  /* 0x000008080e147981 */ /* 0x000162000c1e9900 */
[----:B------:R-:W-:Y:S01]  /*0300*/  ISETP.GE.U32.AND P1, PT, R3, 0xc00, PT ;  /* 0x00000c000300780c */ /* 0x000fe20003f26070 */
[----:B------:R-:W-:Y:S01]  /*0310*/  BSSY.RECONVERGENT B1, `(.L_x_2) ;  /* 0x0000059000017945 */ /* 0x000fe20003800200 */
[----:B------:R-:W-:Y:S01]  /*0320*/  ISETP.NE.AND P0, PT, R9, RZ, PT ;  /* 0x000000ff0900720c */ /* 0x000fe20003f05270 */
[----:B------:R-:W-:Y:S01]  /*0330*/  IMAD.MOV.U32 R24, RZ, RZ, -0x40800000 ;  /* 0xbf800000ff187424 */ /* 0x000fe200078e00ff */
[----:B------:R-:W-:Y:S01]  /*0340*/  MOV R21, R0 ;  /* 0x0000000000157202 */ /* 0x000fe20000000f00 */
[----:B------:R-:W-:-:S08]  /*0350*/  IMAD.MOV.U32 R22, RZ, RZ, RZ ;  /* 0x000000ffff167224 */ /* 0x000fd000078e00ff */
[----:B0-----:R-:W-:Y:S05]  /*0360*/  @!P1 BRA `(.L_x_3) ;  /* 0x00000004004c9947 */ /* 0x001fea0003800000 */
[----:B------:R-:W-:Y:S01]  /*0370*/  LOP3.LUT R18, R6, 0x7ffffc, RZ, 0xc0, !PT ;  /* 0x007ffffc06127812 */ /* 0x000fe200078ec0ff */
[----:B------:R-:W-:Y:S01]  /*0380*/  IMAD.MOV.U32 R19, RZ, RZ, 0x3 ;  /* 0x00000003ff137424 */ /* 0x000fe200078e00ff */
[----:B------:R-:W-:Y:S01]  /*0390*/  MOV R22, RZ ;  /* 0x000000ff00167202 */ /* 0x000fe20000000f00 */
[----:B------:R-:W-:Y:S02]  /*03a0*/  IMAD.MOV.U32 R24, RZ, RZ, -0x40800000 ;  /* 0xbf800000ff187424 */ /* 0x000fe400078e00ff */
[----:B------:R-:W-:Y:S02]  /*03b0*/  IMAD.MOV.U32 R21, RZ, RZ, R0 ;  /* 0x000000ffff157224 */ /* 0x000fe400078e0000 */
[----:B------:R-:W-:Y:S02]  /*03c0*/  IMAD R19, R0, R19, 0x1800 ;  /* 0x0000180000137424 */ /* 0x000fe400078e0213 */
[----:B------:R-:W-:-:S07]  /*03d0*/  IMAD.MOV R18, RZ, RZ, -R18 ;  /* 0x000000ffff127224 */ /* 0x000fce00078e0a12 */
.L_x_4:
[----:B------:R-:W-:-:S05]  /*03e0*/  IADD3 R17, PT, PT, R19, -0x1800, RZ ;  /* 0xffffe80013117810 */ /* 0x000fca0007ffe0ff */
[----:B------:R-:W-:Y:S01]  /*03f0*/  IMAD.WIDE.U32 R16, R17, 0x4, R12 ;  /* 0x0000000411107825 */ /* 0x000fe200078e000c */
[----:B------:R-:W-:-:S04]  /*0400*/  IADD3 R15, P1, PT, R2, R21, RZ ;  /* 0x00000015020f7210 */ /* 0x000fc80007f3e0ff */
[----:B------:R-:W2:Y:S01]  /*0410*/  LDG.E.CONSTANT R26, desc[UR8][R16.64+0x4] ;  /* 0x00000408101a7981 */ /* 0x000ea2000c1e9900 */
[----:B------:R-:W-:-:S03]  /*0420*/  IMAD.X R28, RZ, RZ, R5, P1 ;  /* 0x000000ffff1c7224 */ /* 0x000fc600008e0605 */
[----:B------:R-:W3:Y:S01]  /*0430*/  LDG.E.CONSTANT R27, desc[UR8][R16.64] ;  /* 0x00000008101b7981 */ /* 0x000ee2000c1e9900 */
[----:B------:R-:W-:-:S03]  /*0440*/  LEA R14, P1, R15, UR6, 0x2 ;  /* 0x000000060f0e7c11 */ /* 0x000fc6000f8210ff */
[----:B------:R-:W4:Y:S01]  /*0450*/  LDG.E.CONSTANT R25, desc[UR8][R16.64+0x8] ;  /* 0x0000080810197981 */ /* 0x000f22000c1e9900 */
[----:B------:R-:W-:-:S05]  /*0460*/  LEA.HI.X R15, R15, UR7, R28, 0x2, P1 ;  /* 0x000000070f0f7c11 */ /* 0x000fca00088f141c */
[----:B------:R-:W4:Y:S01]  /*0470*/  LDG.E R23, desc[UR8][R14.64] ;  /* 0x000000080e177981 */ /* 0x000f22000c1e1900 */
[----:B--2--5:R-:W-:Y:S01]  /*0480*/  FADD R26, -R11, R26 ;  /* 0x0000001a0b1a7221 */ /* 0x024fe20000000100 */
[----:B---3--:R-:W-:-:S03]  /*0490*/  FADD R27, -R10, R27 ;  /* 0x0000001b0a1b7221 */ /* 0x008fc60000000100 */
[----:B------:R-:W-:Y:S01]  /*04a0*/  FMUL R26, R26, R26 ;  /* 0x0000001a1a1a7220 */ /* 0x000fe20000400000 */
[----:B----4-:R-:W-:-:S03]  /*04b0*/  FADD R25, -R20, R25 ;  /* 0x0000001914197221 */ /* 0x010fc60000000100 */
[----:B------:R-:W-:Y:S01]  /*04c0*/  FFMA R26, R27, R27, R26 ;  /* 0x0000001b1b1a7223 */ /* 0x000fe2000000001a */
[----:B------:R-:W-:-:S03]  /*04d0*/  VIADD R27, R19, 0xfffff400 ;  /* 0xfffff400131b7836 */ /* 0x000fc60000000000 */
[----:B------:R-:W-:Y:S01]  /*04e0*/  FFMA R26, R25, R25, R26 ;  /* 0x00000019191a7223 */ /* 0x000fe2000000001a */
[----:B------:R-:W-:-:S04]  /*04f0*/  IMAD.WIDE.U32 R16, R27, 0x4, R12 ;  /* 0x000000041b107825 */ /* 0x000fc800078e000c */
[----:B------:R-:W-:Y:S01]  /*0500*/  FMNMX R25, R26, R23, PT ;  /* 0x000000171a197209 */ /* 0x000fe20003800000 */
[----:B------:R-:W2:Y:S04]  /*0510*/  LDG.E.CONSTANT R29, desc[UR8][R16.64] ;  /* 0x00000008101d7981 */ /* 0x000ea8000c1e9900 */
[----:B------:R-:W3:Y:S04]  /*0520*/  LDG.E.CONSTANT R26, desc[UR8][R16.64+0x4] ;  /* 0x00000408101a7981 */ /* 0x000ee8000c1e9900 */
[----:B------:R0:W4:Y:S04]  /*0530*/  LDG.E.CONSTANT R27, desc[UR8][R16.64+0x8] ;  /* 0x00000808101b7981 */ /* 0x000128000c1e9900 */
[----:B------:R-:W4:Y:S01]  /*0540*/  LDG.E R23, desc[UR8][R14.64+0x1000] ;  /* 0x001000080e177981 */ /* 0x000f22000c1e1900 */
[----:B0-----:R-:W-:-:S05]  /*0550*/  IMAD.WIDE.U32 R16, R19, 0x4, R12 ;  /* 0x0000000413107825 */ /* 0x001fca00078e000c */
[----:B------:R-:W4:Y:S01]  /*0560*/  LDG.E.CONSTANT R28, desc[UR8][R16.64+0x4] ;  /* 0x00000408101c7981 */ /* 0x000f22000c1e9900 */
[----:B--2---:R-:W-:Y:S01]  /*0570*/  FADD R29, -R10, R29 ;  /* 0x0000001d0a1d7221 */ /* 0x004fe20000000100 */
[----:B---3--:R-:W-:-:S04]  /*0580*/  FADD R26, -R11, R26 ;  /* 0x0000001a0b1a7221 */ /* 0x008fc80000000100 */
[----:B------:R-:W-:Y:S01]  /*0590*/  FMUL R26, R26, R26 ;  /* 0x0000001a1a1a7220 */ /* 0x000fe20000400000 */
[----:B----4-:R-:W-:-:S03]  /*05a0*/  FADD R27, -R20, R27 ;  /* 0x0000001b141b7221 */ /* 0x010fc60000000100 */
[----:B------:R-:W-:Y:S02]  /*05b0*/  FFMA R26, R29, R29, R26 ;  /* 0x0000001d1d1a7223 */ /* 0x000fe4000000001a */
[----:B------:R-:W2:Y:S02]  /*05c0*/  LDG.E.CONSTANT R29, desc[UR8][R16.64+0x8] ;  /* 0x00000808101d7981 */ /* 0x000ea4000c1e9900 */
[----:B------:R-:W-:-:S05]  /*05d0*/  FFMA R26, R27, R27, R26 ;  /* 0x0000001b1b1a7223 */ /* 0x000fca000000001a */
[----:B------:R-:W-:Y:S02]  /*05e0*/  FMNMX R27, R26, R23, PT ;  /* 0x000000171a1b7209 */ /* 0x000fe40003800000 */
[----:B------:R-:W3:Y:S04]  /*05f0*/  LDG.E.CONSTANT R26, desc[UR8][R16.64] ;  /* 0x00000008101a7981 */ /* 0x000ee8000c1e9900 */
[----:B------:R-:W4:Y:S01]  /*0600*/  LDG.E R23, desc[UR8][R14.64+0x2000] ;  /* 0x002000080e177981 */ /* 0x000f22000c1e1900 */
[-C--:B------:R-:W-:Y:S01]  /*0610*/  FSETP.GT.AND P2, PT, R25, R24.reuse, PT ;  /* 0x000000181900720b */ /* 0x080fe20003f44000 */
[----:B------:R-:W-:Y:S02]  /*0620*/  FADD R28, -R11, R28 ;  /* 0x0000001c0b1c7221 */ /* 0x000fe40000000100 */
[----:B------:R0:W-:Y:S01]  /*0630*/  STG.E desc[UR8][R14.64], R25 ;  /* 0x000000190e007986 */ /* 0x0001e2000c101908 */
[----:B------:R-:W-:Y:S01]  /*0640*/  FSEL R24, R25, R24, P2 ;  /* 0x0000001819187208 */ /* 0x000fe20001000000 */
[----:B0-----:R-:W-:Y:S01]  /*0650*/  FMUL R25, R28, R28 ;  /* 0x0000001c1c197220 */ /* 0x001fe20000400000 */
[----:B--2---:R-:W-:Y:S01]  /*0660*/  FADD R29, -R20, R29 ;  /* 0x0000001d141d7221 */ /* 0x004fe20000000100 */
[----:B---3--:R-:W-:-:S04]  /*0670*/  FADD R26, -R10, R26 ;  /* 0x0000001a0a1a7221 */ /* 0x008fc80000000100 */
[----:B------:R-:W-:Y:S01]  /*0680*/  FFMA R26, R26, R26, R25 ;  /* 0x0000001a1a1a7223 */ /* 0x000fe20000000019 */
[----:B------:R-:W-:-:S05]  /*0690*/  IADD3 R25, PT, PT, R19, 0xc00, RZ ;  /* 0x00000c0013197810 */ /* 0x000fca0007ffe0ff */
[----:B------:R-:W-:-:S04]  /*06a0*/  IMAD.WIDE.U32 R16, R25, 0x4, R12 ;  /* 0x0000000419107825 */ /* 0x000fc800078e000c */
[----:B------:R-:W-:Y:S01]  /*06b0*/  FFMA R26, R29, R29, R26 ;  /* 0x0000001d1d1a7223 */ /* 0x000fe2000000001a */
[----:B------:R-:W2:Y:S04]  /*06c0*/  LDG.E R25, desc[UR8][R14.64+0x3000] ;  /* 0x003000080e197981 */ /* 0x000ea8000c1e1900 */
[----:B------:R-:W3:Y:S01]  /*06d0*/  LDG.E.CONSTANT R28, desc[UR8][R16.64+0x4] ;  /* 0x00000408101c7981 */ /* 0x000ee2000c1e9900 */
[----:B----4-:R-:W-:-:S03]  /*06e0*/  FMNMX R23, R26, R23, PT ;  /* 0x000000171a177209 */ /* 0x010fc60003800000 */
[----:B------:R-:W4:Y:S04]  /*06f0*/  LDG.E.CONSTANT R26, desc[UR8][R16.64] ;  /* 0x00000008101a7981 */ /* 0x000f28000c1e9900 */
[----:B------:R-:W2:Y:S01]  /*0700*/  LDG.E.CONSTANT R29, desc[UR8][R16.64+0x8] ;  /* 0x00000808101d7981 */ /* 0x000ea2000c1e9900 */
[----:B------:R-:W-:-:S03]  /*0710*/  FSETP.GT.AND P3, PT, R27, R24, PT ;  /* 0x000000181b00720b */ /* 0x000fc60003f64000 */
[----:B------:R0:W-:Y:S01]  /*0720*/  STG.E desc[UR8][R14.64+0x1000], R27 ;  /* 0x0010001b0e007986 */ /* 0x0001e2000c101908 */
[----:B------:R-:W-:Y:S01]  /*0730*/  FSEL R24, R27, R24, P3 ;  /* 0x000000181b187208 */ /* 0x000fe20001800000 */
[----:B------:R-:W-:-:S03]  /*0740*/  VIADD R18, R18, 0x4 ;  /* 0x0000000412127836 */ /* 0x000fc60000000000 */
[----:B------:R-:W-:Y:S01]  /*0750*/  FSETP.GT.AND P4, PT, R23, R24, PT ;  /* 0x000000181700720b */ /* 0x000fe20003f84000 */
[----:B------:R1:W-:Y:S01]  /*0760*/  STG.E desc[UR8][R14.64+0x2000], R23 ;  /* 0x002000170e007986 */ /* 0x0003e2000c101908 */
[----:B------:R-:W-:Y:S02]  /*0770*/  SEL R22, R21, R22, P2 ;  /* 0x0000001615167207 */ /* 0x000fe40001000000 */
[----:B------:R-:W-:Y:S02]  /*0780*/  FSEL R24, R23, R24, P4 ;  /* 0x0000001817187208 */ /* 0x000fe40002000000 */
[----:B------:R-:W-:Y:S01]  /*0790*/  ISETP.NE.AND P2, PT, R18, RZ, PT ;  /* 0x000000ff1200720c */ /* 0x000fe20003f45270 */
[----:B------:R-:W-:Y:S02]  /*07a0*/  @P3 VIADD R22, R21, 0x400 ;  /* 0x0000040015163836 */ /* 0x000fe40000000000 */
[----:B------:R-:W-:-:S04]  /*07b0*/  VIADD R19, R19, 0x3000 ;  /* 0x0000300013137836 */ /* 0x000fc80000000000 */
[----:B------:R-:W-:Y:S01]  /*07c0*/  @P4 IADD3 R22, PT, PT, R21, 0x800, RZ ;  /* 0x0000080015164810 */ /* 0x000fe20007ffe0ff */
[----:B---3--:R-:W-:Y:S01]  /*07d0*/  FADD R28, -R11, R28 ;  /* 0x0000001c0b1c7221 */ /* 0x008fe20000000100 */
[----:B----4-:R-:W-:-:S03]  /*07e0*/  FADD R26, -R10, R26 ;  /* 0x0000001a0a1a7221 */ /* 0x010fc60000000100 */
[----:B0-----:R-:W-:-:S04]  /*07f0*/  FMUL R27, R28, R28 ;  /* 0x0000001c1c1b7220 */ /* 0x001fc80000400000 */
[----:B------:R-:W-:Y:S01]  /*0800*/  FFMA R27, R26, R26, R27 ;  /* 0x0000001a1a1b7223 */ /* 0x000fe2000000001b */
[----:B--2---:R-:W-:-:S04]  /*0810*/  FADD R26, -R20, R29 ;  /* 0x0000001d141a7221 */ /* 0x004fc80000000100 */
[----:B------:R-:W-:-:S05]  /*0820*/  FFMA R26, R26, R26, R27 ;  /* 0x0000001a1a1a7223 */ /* 0x000fca000000001b */
[----:B------:R-:W-:-:S05]  /*0830*/  FMNMX R25, R26, R25, PT ;  /* 0x000000191a197209 */ /* 0x000fca0003800000 */
[----:B------:R1:W-:Y:S01]  /*0840*/  STG.E desc[UR8][R14.64+0x3000], R25 ;  /* 0x003000190e007986 */ /* 0x0003e2000c101908 */
[----:B------:R-:W-:-:S04]  /*0850*/  FSETP.GT.AND P1, PT, R25, R24, PT ;  /* 0x000000181900720b */ /* 0x000fc80003f24000 */
[----:B------:R-:W-:-:S09]  /*0860*/  FSEL R24, R25, R24, P1 ;  /* 0x0000001819187208 */ /* 0x000fd20000800000 */
[C---:B------:R-:W-:Y:S01]  /*0870*/  @P1 VIADD R22, R21.reuse, 0xc00 ;  /* 0x00000c0015161836 */ /* 0x040fe20000000000 */
[----:B------:R-:W-:Y:S01]  /*0880*/  IADD3 R21, PT, PT, R21, 0x1000, RZ ;  /* 0x0000100015157810 */ /* 0x000fe20007ffe0ff */
[----:B-1----:R-:W-:Y:S06]  /*0890*/  @P2 BRA `(.L_x_4) ;  /* 0xfffffff800d02947 */ /* 0x002fec000383ffff */
.L_x_3:
[----:B------:R-:W-:Y:S05]  /*08a0*/  BSYNC.RECONVERGENT B1 ;  /* 0x0000000000017941 */ /* 0x000fea0003800200 */
.L_x_2:
[----:B------:R-:W-:Y:S05]  /*08b0*/  @!P0 BRA `(.L_x_1) ;  /* 0x0000000000f48947 */ /* 0x000fea0003800000 */
[----:B------:R-:W0:Y:S01]  /*08c0*/  LDCU.64 UR10, c[0x0][0x388] ;  /* 0x00007100ff0a77ac */ /* 0x000e220008000a00 */
[----:B------:R-:W-:-:S04]  /*08d0*/  IMAD R19, R21, 0x3, RZ ;  /* 0x0000000315137824 */ /* 0x000fc800078e02ff */
[----:B------:R-:W-:Y:S01]  /*08e0*/  IMAD.WIDE.U32 R16, R19, 0x4, R12 ;  /* 0x0000000413107825 */ /* 0x000fe200078e000c */
[----:B------:R-:W-:-:S04]  /*08f0*/  IADD3 R15, P0, PT, R2, R21, RZ ;  /* 0x00000015020f7210 */ /* 0x000fc80007f1e0ff */
[----:B------:R-:W2:Y:S01]  /*0900*/  LDG.E.CONSTANT R26, desc[UR8][R16.64+0x4] ;  /* 0x00000408101a7981 */ /* 0x000ea2000c1e9900 */
[----:B------:R-:W-:-:S03]  /*0910*/  LEA.HI.X.SX32 R18, R21, R5, 0x1, P0 ;  /* 0x0000000515127211 */ /* 0x000fc600000f0eff */
[----:B------:R-:W3:Y:S04]  /*0920*/  LDG.E.CONSTANT R23, desc[UR8][R16.64] ;  /* 0x0000000810177981 */ /* 0x000ee8000c1e9900 */
[----:B------:R-:W4:Y:S01]  /*0930*/  LDG.E.CONSTANT R25, desc[UR8][R16.64+0x8] ;  /* 0x0000080810197981 */ /* 0x000f22000c1e9900 */
[----:B0-----:R-:W-:-:S04]  /*0940*/  LEA R14, P0, R15, UR10, 0x2 ;  /* 0x0000000a0f0e7c11 */ /* 0x001fc8000f8010ff */
[----:B------:R-:W-:-:S05]  /*0950*/  LEA.HI.X R15, R15, UR11, R18, 0x2, P0 ;  /* 0x0000000b0f0f7c11 */ /* 0x000fca00080f1412 */
[----:B------:R-:W4:Y:S01]  /*0960*/  LDG.E R18, desc[UR8][R14.64] ;  /* 0x000000080e127981 */ /* 0x000f22000c1e1900 */
[----:B------:R-:W-:Y:S01]  /*0970*/  ISETP.NE.AND P1, PT, R9, 0x1, PT ;  /* 0x000000010900780c */ /* 0x000fe20003f25270 */
[----:B--2--5:R-:W-:Y:S01]  /*0980*/  FADD R26, -R11, R26 ;  /* 0x0000001a0b1a7221 */ /* 0x024fe20000000100 */
[----:B---3--:R-:W-:-:S03]  /*0990*/  FADD R23, -R10, R23 ;  /* 0x000000170a177221 */ /* 0x008fc60000000100 */
[----:B------:R-:W-:Y:S01]  /*09a0*/  FMUL R26, R26, R26 ;  /* 0x0000001a1a1a7220 */ /* 0x000fe20000400000 */
[----:B----4-:R-:W-:-:S03]  /*09b0*/  FADD R25, -R20, R25 ;  /* 0x0000001914197221 */ /* 0x010fc60000000100 */
[----:B------:R-:W-:-:S04]  /*09c0*/  FFMA R26, R23, R23, R26 ;  /* 0x00000017171a7223 */ /* 0x000fc8000000001a */
[----:B------:R-:W-:-:S05]  /*09d0*/  FFMA R25, R25, R25, R26 ;  /* 0x0000001919197223 */ /* 0x000fca000000001a */
[----:B------:R-:W-:-:S04]  /*09e0*/  FMNMX R25, R25, R18, PT ;  /* 0x0000001219197209 */ /* 0x000fc80003800000 */
[CC--:B------:R-:W-:Y:S01]  /*09f0*/  FSETP.GT.AND P0, PT, R25.reuse, R24.reuse, PT ;  /* 0x000000181900720b */ /* 0x0c0fe20003f04000 */
[----:B------:R0:W-:Y:S03]  /*0a00*/  STG.E desc[UR8][R14.64], R25 ;  /* 0x000000190e007986 */ /* 0x0001e6000c101908 */
[----:B------:R-:W-:Y:S02]  /*0a10*/  FSEL R24, R25, R24, P0 ;  /* 0x0000001819187208 */ /* 0x000fe40000000000 */
[----:B------:R-:W-:Y:S01]  /*0a20*/  SEL R22, R21, R22, P0 ;  /* 0x0000001615167207 */ /* 0x000fe20000000000 */
[----:B------:R-:W-:Y:S06]  /*0a30*/  @!P1 BRA `(.L_x_1) ;  /* 0x0000000000949947 */ /* 0x000fec0003800000 */
[----:B------:R-:W-:-:S04]  /*0a40*/  VIADD R17, R19, 0xc00 ;  /* 0x00000c0013117836 */ /* 0x000fc80000000000 */
[----:B------:R-:W-:-:S05]  /*0a50*/  IMAD.WIDE.U32 R16, R17, 0x4, R12 ;  /* 0x0000000411107825 */ /* 0x000fca00078e000c */
[----:B------:R-:W2:Y:S04]  /*0a60*/  LDG.E.CONSTANT R26, desc[UR8][R16.64+0x4] ;  /* 0x00000408101a7981 */ /* 0x000ea8000c1e9900 */
[----:B------:R-:W3:Y:S01]  /*0a70*/  LDG.E.CONSTANT R27, desc[UR8][R16.64] ;  /* 0x00000008101b7981 */ /* 0x000ee2000c1e9900 */
[----:B------:R-:W-:-:S03]  /*0a80*/  ISETP.NE.AND P2, PT, R9, 0x2, PT ;  /* 0x000000020900780c */ /* 0x000fc60003f45270 */
[----:B------:R1:W4:Y:S10]  /*0a90*/  LDG.E.CONSTANT R23, desc[UR8][R16.64+0x8] ;  /* 0x0000080810177981 */ /* 0x000334000c1e9900 */
[----:B------:R-:W-:-:S05]  /*0aa0*/  @P2 IADD3 R19, PT, PT, R19, 0x1800, RZ ;  /* 0x0000180013132810 */ /* 0x000fca0007ffe0ff */
[----:B------:R-:W-:-:S05]  /*0ab0*/  @P2 IMAD.WIDE.U32 R18, R19, 0x4, R12 ;  /* 0x0000000413122825 */ /* 0x000fca00078e000c */
[----:B0-----:R-:W5:Y:S01]  /*0ac0*/  @P2 LDG.E.CONSTANT R25, desc[UR8][R18.64] ;  /* 0x0000000812192981 */ /* 0x001f62000c1e9900 */
[----:B--2---:R-:W-:-:S03]  /*0ad0*/  FADD R29, -R11, R26 ;  /* 0x0000001a0b1d7221 */ /* 0x004fc60000000100 */
[----:B------:R-:W2:Y:S01]  /*0ae0*/  @P2 LDG.E.CONSTANT R26, desc[UR8][R18.64+0x4] ;  /* 0x00000408121a2981 */ /* 0x000ea2000c1e9900 */
[----:B---3--:R-:W-:Y:S01]  /*0af0*/  FADD R28, -R10, R27 ;  /* 0x0000001b0a1c7221 */ /* 0x008fe20000000100 */
[----:B------:R-:W-:Y:S02]  /*0b00*/  FMUL R29, R29, R29 ;  /* 0x0000001d1d1d7220 */ /* 0x000fe40000400000 */
[----:B------:R-:W3:Y:S02]  /*0b10*/  @P2 LDG.E.CONSTANT R27, desc[UR8][R18.64+0x8] ;  /* 0x00000808121b2981 */ /* 0x000ee4000c1e9900 */
[----:B-1----:R-:W-:Y:S02]  /*0b20*/  FFMA R16, R28, R28, R29 ;  /* 0x0000001c1c107223 */ /* 0x002fe4000000001d */
[----:B------:R-:W3:Y:S04]  /*0b30*/  LDG.E R29, desc[UR8][R14.64+0x1000] ;  /* 0x001000080e1d7981 */ /* 0x000ee8000c1e1900 */
[----:B------:R-:W3:Y:S01]  /*0b40*/  @P2 LDG.E R28, desc[UR8][R14.64+0x2000] ;  /* 0x002000080e1c2981 */ /* 0x000ee2000c1e1900 */
[----:B----4-:R-:W-:-:S04]  /*0b50*/  FADD R23, -R20, R23 ;  /* 0x0000001714177221 */ /* 0x010fc80000000100 */
[----:B------:R-:W-:Y:S01]  /*0b60*/  FFMA R16, R23, R23, R16 ;  /* 0x0000001717107223 */ /* 0x000fe20000000010 */
[----:B-----5:R-:W-:Y:S01]  /*0b70*/  @P2 FADD R25, -R10, R25 ;  /* 0x000000190a192221 */ /* 0x020fe20000000100 */
[----:B------:R-:W-:Y:S01]  /*0b80*/  PLOP3.LUT P3, PT, PT, PT, PT, 0x8, 0x80 ;  /* 0x000000000080781c */ /* 0x000fe20003f6e170 */
[----:B--2---:R-:W-:-:S04]  /*0b90*/  @P2 FADD R26, -R11, R26 ;  /* 0x0000001a0b1a2221 */ /* 0x004fc80000000100 */
[----:B------:R-:W-:Y:S01]  /*0ba0*/  @P2 FMUL R26, R26, R26 ;  /* 0x0000001a1a1a2220 */ /* 0x000fe20000400000 */
[----:B---3--:R-:W-:-:S03]  /*0bb0*/  @P2 FADD R27, -R20, R27 ;  /* 0x0000001b141b2221 */ /* 0x008fc60000000100 */
[----:B------:R-:W-:Y:S01]  /*0bc0*/  @P2 FFMA R26, R25, R25, R26 ;  /* 0x00000019191a2223 */ /* 0x000fe2000000001a */
[----:B------:R-:W-:-:S03]  /*0bd0*/  FMNMX R29, R16, R29, PT ;  /* 0x0000001d101d7209 */ /* 0x000fc60003800000 */
[----:B------:R-:W-:Y:S01]  /*0be0*/  @P2 FFMA R27, R27, R27, R26 ;  /* 0x0000001b1b1b2223 */ /* 0x000fe2000000001a */
[----:B------:R-:W-:-:S04]  /*0bf0*/  FSETP.GT.AND P0, PT, R29, R24, PT ;  /* 0x000000181d00720b */ /* 0x000fc80003f04000 */
[----:B------:R-:W-:Y:S01]  /*0c00*/  @P2 FMNMX R27, R27, R28, PT ;  /* 0x0000001c1b1b2209 */ /* 0x000fe20003800000 */
[----:B------:R1:W-:Y:S01]  /*0c10*/  STG.E desc[UR8][R14.64+0x1000], R29 ;  /* 0x0010001d0e007986 */ /* 0x0003e2000c101908 */
[----:B------:R-:W-:-:S03]  /*0c20*/  FSEL R24, R29, R24, P0 ;  /* 0x000000181d187208 */ /* 0x000fc60000000000 */
[----:B------:R1:W-:Y:S01]  /*0c30*/  @P2 STG.E desc[UR8][R14.64+0x2000], R27 ;  /* 0x0020001b0e002986 */ /* 0x0003e2000c101908 */
[----:B------:R-:W-:-:S04]  /*0c40*/  @P2 FSETP.GT.AND P1, PT, R27, R24, PT ;  /* 0x000000181b00220b */ /* 0x000fc80003f24000 */
[----:B------:R-:W-:Y:S01]  /*0c50*/  @P2 PLOP3.LUT P3, PT, P1, PT, PT, 0x80, 0x8 ;  /* 0x000000000008281c */ /* 0x000fe20000f6f070 */
[----:B------:R-:W-:Y:S01]  /*0c60*/  @P0 VIADD R22, R21, 0x400 ;  /* 0x0000040015160836 */ /* 0x000fe20000000000 */
[----:B------:R-:W-:-:S11]  /*0c70*/  @P2 FSEL R24, R27, R24, P1 ;  /* 0x000000181b182208 */ /* 0x000fd60000800000 */
[----:B-1----:R-:W-:-:S07]  /*0c80*/  @P3 IADD3 R22, PT, PT, R21, 0x800, RZ ;  /* 0x0000080015163810 */ /* 0x002fce0007ffe0ff */
.L_x_1:
[----:B------:R-:W-:Y:S05]  /*0c90*/  BSYNC.RECONVERGENT B0 ;  /* 0x0000000000007941 */ /* 0x000fea0003800200 */
.L_x_0:
[C---:B------:R-:W-:Y:S01]  /*0ca0*/  ISETP.GT.U32.AND P2, PT, R0.reuse, 0x1ff, PT ;  /* 0x000001ff0000780c */ /* 0x040fe20003f44070 */
[----:B------:R1:W-:Y:S01]  /*0cb0*/  STS [R7], R24 ;  /* 0x0000001807007388 */ /* 0x0003e20000000800 */
[----:B------:R-:W-:Y:S01]  /*0cc0*/  BSSY.RECONVERGENT B0, `(.L_x_5) ;  /* 0x000000d000007945 */ /* 0x000fe20003800200 */
[C---:B------:R-:W-:Y:S02]  /*0cd0*/  ISETP.GT.U32.AND P3, PT, R0.reuse, 0xff, PT ;  /* 0x000000ff0000780c */ /* 0x040fe40003f64070 */
[----:B------:R1:W-:Y:S01]  /*0ce0*/  STS [R8], R22 ;  /* 0x0000001608007388 */ /* 0x0003e20000000800 */
[----:B------:R-:W-:Y:S01]  /*0cf0*/  BAR.SYNC.DEFER_BLOCKING 0x0 ;  /* 0x0000000000007b1d */ /* 0x000fe20000010000 */
[C---:B------:R-:W-:Y:S02]  /*0d00*/  ISETP.GT.U32.AND P0, PT, R0.reuse, 0x7f, PT ;  /* 0x0000007f0000780c */ /* 0x040fe40003f04070 */
[----:B------:R-:W-:-:S04]  /*0d10*/  ISETP.GT.U32.AND P1, PT, R0, 0x3f, PT ;  /* 0x0000003f0000780c */ /* 0x000fc80003f24070 */
[----:B------:R-:W-:Y:S09]  /*0d20*/  @P2 BRA `(.L_x_6) ;  /* 0x0000000000182947 */ /* 0x000ff20003800000 */
[----:B-----5:R-:W-:Y:S04]  /*0d30*/  LDS R10, [R7] ;  /* 0x00000000070a7984 */ /* 0x020fe80000000800 */
[----:B------:R-:W2:Y:S02]  /*0d40*/  LDS R11, [R7+0x800] ;  /* 0x00080000070b7984 */ /* 0x000ea40000000800 */
[----:B--2---:R-:W-:-:S13]  /*0d50*/  FSETP.GTU.AND P2, PT, R10, R11, PT ;  /* 0x0000000b0a00720b */ /* 0x004fda0003f4c000 */
[----:B------:R-:W-:Y:S04]  /*0d60*/  @!P2 STS [R7], R11 ;  /* 0x0000000b0700a388 */ /* 0x000fe80000000800 */
[----:B0-----:R-:W0:Y:S04]  /*0d70*/  @!P2 LDS R15, [R8+0x800] ;  /* 0x00080000080fa984 */ /* 0x001e280000000800 */
[----:B0-----:R2:W-:Y:S02]  /*0d80*/  @!P2 STS [R8], R15 ;  /* 0x0000000f0800a388 */ /* 0x0015e40000000800 */
.L_x_6:
[----:B------:R-:W-:Y:S05]  /*0d90*/  BSYNC.RECONVERGENT B0 ;  /* 0x0000000000007941 */ /* 0x000fea0003800200 */
.L_x_5:
[----:B------:R-:W-:Y:S06]  /*0da0*/  BAR.SYNC.DEFER_BLOCKING 0x0 ;  /* 0x0000000000007b1d */ /* 0x000fec0000010000 */
[----:B------:R-:W-:Y:S04]  /*0db0*/  BSSY.RECONVERGENT B0, `(.L_x_7) ;  /* 0x0000008000007945 */ /* 0x000fe80003800200 */
[----:B------:R-:W-:Y:S05]  /*0dc0*/  @P3 BRA `(.L_x_8) ;  /* 0x0000000000183947 */ /* 0x000fea0003800000 */
[----:B-----5:R-:W-:Y:S04]  /*0dd0*/  LDS R10, [R7] ;  /* 0x00000000070a7984 */ /* 0x020fe80000000800 */
[----:B------:R-:W3:Y:S02]  /*0de0*/  LDS R11, [R7+0x400] ;  /* 0x00040000070b7984 */ /* 0x000ee40000000800 */
[----:B---3--:R-:W-:-:S13]  /*0df0*/  FSETP.GTU.AND P2, PT, R10, R11, PT ;  /* 0x0000000b0a00720b */ /* 0x008fda0003f4c000 */
[----:B------:R-:W-:Y:S04]  /*0e00*/  @!P2 STS [R7], R11 ;  /* 0x0000000b0700a388 */ /* 0x000fe80000000800 */
[----:B0-2---:R-:W0:Y:S04]  /*0e10*/  @!P2 LDS R15, [R8+0x400] ;  /* 0x00040000080fa984 */ /* 0x005e280000000800 */
[----:B0-----:R3:W-:Y:S02]  /*0e20*/  @!P2 STS [R8], R15 ;  /* 0x0000000f0800a388 */ /* 0x0017e40000000800 */
.L_x_8:
[----:B------:R-:W-:Y:S05]  /*0e30*/  BSYNC.RECONVERGENT B0 ;  /* 0x0000000000007941 */ /* 0x000fea0003800200 */
.L_x_7:
[----:B------:R-:W-:Y:S06]  /*0e40*/  BAR.SYNC.DEFER_BLOCKING 0x0 ;  /* 0x0000000000007b1d */ /* 0x000fec0000010000 */
[----:B------:R-:W-:Y:S04]  /*0e50*/  BSSY.RECONVERGENT B0, `(.L_x_9) ;  /* 0x0000008000007945 */ /* 0x000fe80003800200 */
[----:B------:R-:W-:Y:S05]  /*0e60*/  @P0 BRA `(.L_x_10) ;  /* 0x0000000000180947 */ /* 0x000fea0003800000 */
[----:B-----5:R-:W-:Y:S04]  /*0e70*/  LDS R10, [R7] ;  /* 0x00000000070a7984 */ /* 0x020fe80000000800 */
[----:B------:R-:W4:Y:S02]  /*0e80*/  LDS R11, [R7+0x200] ;  /* 0x00020000070b7984 */ /* 0x000f240000000800 */
[----:B----4-:R-:W-:-:S13]  /*0e90*/  FSETP.GTU.AND P0, PT, R10, R11, PT ;  /* 0x0000000b0a00720b */ /* 0x010fda0003f0c000 */
[----:B------:R-:W-:Y:S04]  /*0ea0*/  @!P0 STS [R7], R11 ;  /* 0x0000000b07008388 */ /* 0x000fe80000000800 */
[----:B0-23--:R-:W0:Y:S04]  /*0eb0*/  @!P0 LDS R15, [R8+0x200] ;  /* 0x00020000080f8984 */ /* 0x00de280000000800 */
[----:B0-----:R4:W-:Y:S02]  /*0ec0*/  @!P0 STS [R8], R15 ;  /* 0x0000000f08008388 */ /* 0x0019e40000000800 */
.L_x_10:
[----:B------:R-:W-:Y:S05]  /*0ed0*/  BSYNC.RECONVERGENT B0 ;  /* 0x0000000000007941 */ /* 0x000fea0003800200 */
.L_x_9:
[----:B------:R-:W-:Y:S06]  /*0ee0*/  BAR.SYNC.DEFER_BLOCKING 0x0 ;  /* 0x0000000000007b1d */ /* 0x000fec0000010000 */
[----:B------:R-:W-:Y:S04]  /*0ef0*/  BSSY.RECONVERGENT B0, `(.L_x_11) ;  /* 0x0000008000007945 */ /* 0x000fe80003800200 */
[----:B------:R-:W-:Y:S05]  /*0f00*/  @P1 BRA `(.L_x_12) ;  /* 0x0000000000181947 */ /* 0x000fea0003800000 */
[----:B-----5:R-:W-:Y:S04]  /*0f10*/  LDS R10, [R7] ;  /* 0x00000000070a7984 */ /* 0x020fe80000000800 */
[----:B------:R-:W0:Y:S02]  /*0f20*/  LDS R11, [R7+0x100] ;  /* 0x00010000070b7984 */ /* 0x000e240000000800 */
[----:B0-----:R-:W-:-:S13]  /*0f30*/  FSETP.GTU.AND P0, PT, R10, R11, PT ;  /* 0x0000000b0a00720b */ /* 0x001fda0003f0c000 */
[----:B------:R-:W-:Y:S04]  /*0f40*/  @!P0 STS [R7], R11 ;  /* 0x0000000b07008388 */ /* 0x000fe80000000800 */
[----:B--234-:R-:W0:Y:S04]  /*0f50*/  @!P0 LDS R15, [R8+0x100] ;  /* 0x00010000080f8984 */ /* 0x01ce280000000800 */
[----:B0-----:R0:W-:Y:S02]  /*0f60*/  @!P0 STS [R8], R15 ;  /* 0x0000000f08008388 */ /* 0x0011e40000000800 */
.L_x_12:
[----:B------:R-:W-:Y:S05]  /*0f70*/  BSYNC.RECONVERGENT B0 ;  /* 0x0000000000007941 */ /* 0x000fea0003800200 */
.L_x_11:
[----:B------:R-:W-:Y:S01]  /*0f80*/  BAR.SYNC.DEFER_BLOCKING 0x0 ;  /* 0x0000000000007b1d */ /* 0x000fe20000010000 */
[----:B------:R-:W-:-:S05]  /*0f90*/  ISETP.GT.U32.AND P0, PT, R0, 0x1f, PT ;  /* 0x0000001f0000780c */ /* 0x000fca0003f04070 */
[----:B------:R-:W-:Y:S08]  /*0fa0*/  BSSY.RECONVERGENT B0, `(.L_x_13) ;  /* 0x000002c000007945 */ /* 0x000ff00003800200 */
[----:B------:R-:W-:Y:S05]  /*0fb0*/  @P0 BRA `(.L_x_14) ;  /* 0x0000000000a80947 */ /* 0x000fea0003800000 */
[----:B-----5:R-:W-:Y:S04]  /*0fc0*/  LDS R10, [R7] ;  /* 0x00000000070a7984 */ /* 0x020fe80000000800 */
[----:B------:R-:W0:Y:S02]  /*0fd0*/  LDS R11, [R7+0x80] ;  /* 0x00008000070b7984 */ /* 0x000e240000000800 */
[----:B0-----:R-:W-:-:S13]  /*0fe0*/  FSETP.GTU.AND P0, PT, R10, R11, PT ;  /* 0x0000000b0a00720b */ /* 0x001fda0003f0c000 */
[----:B------:R-:W0:Y:S04]  /*0ff0*/  @!P0 LDS R10, [R7+0x80] ;  /* 0x00008000070a8984 */ /* 0x000e280000000800 */
[----:B0-----:R-:W-:Y:S04]  /*1000*/  @!P0 STS [R7], R10 ;  /* 0x0000000a07008388 */ /* 0x001fe80000000800 */
[----:B------:R-:W0:Y:S04]  /*1010*/  @!P0 LDS R11, [R8+0x80] ;  /* 0x00008000080b8984 */ /* 0x000e280000000800 */
[----:B0-----:R-:W-:Y:S04]  /*1020*/  @!P0 STS [R8], R11 ;  /* 0x0000000b08008388 */ /* 0x001fe80000000800 */
[----:B------:R-:W-:Y:S04]  /*1030*/  LDS R14, [R7] ;  /* 0x00000000070e7984 */ /* 0x000fe80000000800 */
[----:B--234-:R-:W0:Y:S02]  /*1040*/  LDS R15, [R7+0x40] ;  /* 0x00004000070f7984 */ /* 0x01ce240000000800 */
[----:B0-----:R-:W-:-:S13]  /*1050*/  FSETP.GTU.AND P0, PT, R14, R15, PT ;  /* 0x0000000f0e00720b */ /* 0x001fda0003f0c000 */
[----:B------:R-:W0:Y:S04]  /*1060*/  @!P0 LDS R14, [R7+0x40] ;  /* 0x00004000070e8984 */ /* 0x000e280000000800 */
[----:B0-----:R-:W-:Y:S04]  /*1070*/  @!P0 STS [R7], R14 ;  /* 0x0000000e07008388 */ /* 0x001fe80000000800 */
[----:B------:R-:W0:Y:S04]  /*1080*/  @!P0 LDS R15, [R8+0x40] ;  /* 0x00004000080f8984 */ /* 0x000e280000000800 */
[----:B0-----:R-:W-:Y:S04]  /*1090*/  @!P0 STS [R8], R15 ;  /* 0x0000000f08008388 */ /* 0x001fe80000000800 */
[----:B------:R-:W-:Y:S04]  /*10a0*/  LDS R16, [R7] ;  /* 0x0000000007107984 */ /* 0x000fe80000000800 */
[----:B------:R-:W0:Y:S02]  /*10b0*/  LDS R17, [R7+0x20] ;  /* 0x0000200007117984 */ /* 0x000e240000000800 */
        /* <DEDUP_REMOVED lines=25> */
[----:B0-----:R0:W-:Y:S02]  /*1250*/  @!P0 STS [R8], R15 ;  /* 0x0000000f08008388 */ /* 0x0011e40000000800 */
.L_x_14:
[----:B------:R-:W-:Y:S05]  /*1260*/  BSYNC.RECONVERGENT B0 ;  /* 0x0000000000007941 */ /* 0x000fea0003800200 */
.L_x_13:
[----:B------:R-:W1:Y:S08]  /*1270*/  S2UR UR6, SR_CgaCtaId ;  /* 0x00000000000679c3 */ /* 0x000e700000008800 */
[----:B------:R-:W-:Y:S01]  /*1280*/  BAR.SYNC.DEFER_BLOCKING 0x0 ;  /* 0x0000000000007b1d */ /* 0x000fe20000010000 */
[----:B------:R-:W-:-:S05]  /*1290*/  UIADD3 UR4, UPT, UPT, UR4, 0x1, URZ ;  /* 0x0000000104047890 */ /* 0x000fca000fffe0ff */
[----:B------:R-:W-:Y:S02]  /*12a0*/  UMOV UR5, 0x400 ;  /* 0x0000040000057882 */ /* 0x000fe40000000000 */
[----:B-1----:R-:W-:-:S09]  /*12b0*/  ULEA UR5, UR6, UR5, 0x18 ;  /* 0x0000000506057291 */ /* 0x002fd2000f8ec0ff */
[----:B0-----:R-:W2:Y:S02]  /*12c0*/  LDS R14, [UR5+0x1000] ;  /* 0x00100005ff0e7984 */ /* 0x001ea40008000800 */
[----:B------:R-:W0:Y:S02]  /*12d0*/  LDCU UR5, c[0x0][0x394] ;  /* 0x00007280ff0577ac */ /* 0x000e240008000800 */
[----:B0-----:R-:W-:Y:S01]  /*12e0*/  UISETP.NE.AND UP0, UPT, UR4, UR5, UPT ;  /* 0x000000050400728c */ /* 0x001fe2000bf05270 */
[----:B--234-:R-:W-:-:S08]  /*12f0*/  SHF.R.S32.HI R15, RZ, 0x1f, R14 ;  /* 0x0000001fff0f7819 */ /* 0x01cfd0000001140e */
[----:B------:R-:W-:Y:S05]  /*1300*/  BRA.U UP0, `(.L_x_15) ;  /* 0xffffffed00a47547 */ /* 0x000fea000b83ffff */
[----:B------:R-:W-:Y:S05]  /*1310*/  EXIT ;  /* 0x000000000000794d */ /* 0x000fea0003800000 */
.L_x_16:
[----:B------:R-:W-:-:S00]  /*1320*/  BRA `(.L_x_16) ;  /* 0xfffffffc00fc7947 */ /* 0x000fc0000383ffff */
[----:B------:R-:W-:-:S00]  /*1330*/  NOP ;  /* 0x0000000000007918 */ /* 0x000fc00000000000 */
        /* <DEDUP_REMOVED lines=12> */
.L_x_17:


//--------------------- .nv.shared._Z30furthest_point_sampling_kernelILj1024EEvPfS0_iiPl --------------------------
	.section	.nv.shared._Z30furthest_point_sampling_kernelILj1024EEvPfS0_iiPl,"aw",@nobits
	.sectionflags	@""
	.align	4
.nv.shared._Z30furthest_point_sampling_kernelILj1024EEvPfS0_iiPl:
	.zero		9216


//--------------------- .nv.shared.reserved.0     --------------------------
	.section	.nv.shared.reserved.0,"aw",@nobits
	.weak		__nv_reservedSMEM_offset_0_alias
	.size		__nv_reservedSMEM_offset_0_alias, 0, 64
	.other		__nv_reservedSMEM_offset_0_alias,@"STO_CUDA_RESERVED_SHARED STV_DEFAULT"
__nv_reservedSMEM_offset_0_alias:
	.zero		0
	.zero		64


//--------------------- .nv.constant0._Z30furthest_point_sampling_kernelILj1024EEvPfS0_iiPl --------------------------
	.section	.nv.constant0._Z30furthest_point_sampling_kernelILj1024EEvPfS0_iiPl,"a",@progbits
	.sectionflags	@""
	.align	4
.nv.constant0._Z30furthest_point_sampling_kernelILj1024EEvPfS0_iiPl:
	.zero		928


//--------------------- SYMBOLS --------------------------

	.type		.nv.reservedSmem.offset0,@object
	.size		.nv.reservedSmem.offset0,0x4
	.type		.nv.reservedSmem.cap,@object
	.size		.nv.reservedSmem.cap,0x4
